//
// Generated by NVIDIA NVVM Compiler
//
// Compiler Build ID: CL-36424714
// Cuda compilation tools, release 13.0, V13.0.88
// Based on NVVM 20.0.0
//

.version 9.0
.target sm_100
.address_size 64

	// .globl	dlag2s_generic
.global .align 4 .u32 flag = 1;

.visible .entry dlag2s_generic(
	.param .u64 .ptr .align 1 dlag2s_generic_param_0,
	.param .u64 .ptr .align 1 dlag2s_generic_param_1,
	.param .u32 dlag2s_generic_param_2,
	.param .u32 dlag2s_generic_param_3,
	.param .u32 dlag2s_generic_param_4,
	.param .u32 dlag2s_generic_param_5,
	.param .f64 dlag2s_generic_param_6
)
{
	.reg .pred 	%p<9>;
	.reg .b32 	%r<17>;
	.reg .b32 	%f<3>;
	.reg .b64 	%rd<19>;
	.reg .b64 	%fd<7>;

	ld.param.u64 	%rd8, [dlag2s_generic_param_0];
	ld.param.u64 	%rd9, [dlag2s_generic_param_1];
	ld.param.u32 	%r3, [dlag2s_generic_param_2];
	ld.param.u32 	%r4, [dlag2s_generic_param_3];
	ld.param.u32 	%r1, [dlag2s_generic_param_4];
	ld.param.u32 	%r2, [dlag2s_generic_param_5];
	ld.param.f64 	%fd5, [dlag2s_generic_param_6];
	cvta.to.global.u64 	%rd10, %rd9;
	cvta.to.global.u64 	%rd11, %rd8;
	mov.u32 	%r5, %ctaid.x;
	shl.b32 	%r6, %r5, 6;
	mov.u32 	%r7, %tid.x;
	mov.u32 	%r8, %tid.y;
	shl.b32 	%r9, %r8, 4;
	add.s32 	%r10, %r9, %r7;
	add.s32 	%r11, %r10, %r6;
	setp.lt.s32 	%p1, %r11, %r3;
	add.s32 	%r12, %r3, -1;
	selp.b32 	%r13, %r11, %r12, %p1;
	mul.wide.s32 	%rd12, %r13, 8;
	add.s64 	%rd18, %rd11, %rd12;
	mul.wide.s32 	%rd13, %r13, 4;
	add.s64 	%rd17, %rd10, %rd13;
	mul.lo.s32 	%r14, %r1, %r4;
	mul.wide.s32 	%rd14, %r14, 8;
	add.s64 	%rd3, %rd18, %rd14;
	neg.f64 	%fd1, %fd5;
	ld.global.f64 	%fd6, [%rd18];
	mul.wide.s32 	%rd15, %r1, 8;
$L__BB0_1:
	setp.geu.f64 	%p2, %fd6, %fd1;
	setp.leu.f64 	%p3, %fd6, %fd5;
	and.pred  	%p4, %p2, %p3;
	@%p4 bra 	$L__BB0_3;
	mov.b32 	%r15, 1;
	st.global.u32 	[flag], %r15;
$L__BB0_3:
	add.s64 	%rd18, %rd18, %rd15;
	cvt.rn.f32.f64 	%f1, %fd6;
	st.global.f32 	[%rd17], %f1;
	ld.global.f64 	%fd6, [%rd18];
	mul.wide.s32 	%rd16, %r2, 4;
	add.s64 	%rd17, %rd17, %rd16;
	setp.lt.u64 	%p5, %rd18, %rd3;
	@%p5 bra 	$L__BB0_1;
	setp.geu.f64 	%p6, %fd6, %fd1;
	setp.leu.f64 	%p7, %fd6, %fd5;
	and.pred  	%p8, %p6, %p7;
	@%p8 bra 	$L__BB0_6;
	mov.b32 	%r16, 0;
	st.global.u32 	[flag], %r16;
$L__BB0_6:
	cvt.rn.f32.f64 	%f2, %fd6;
	st.global.f32 	[%rd17], %f2;
	ret;

}
	// .globl	dlag2s_special
.visible .entry dlag2s_special(
	.param .u64 .ptr .align 1 dlag2s_special_param_0,
	.param .u64 .ptr .align 1 dlag2s_special_param_1,
	.param .u32 dlag2s_special_param_2,
	.param .u32 dlag2s_special_param_3,
	.param .u32 dlag2s_special_param_4,
	.param .u32 dlag2s_special_param_5,
	.param .f64 dlag2s_special_param_6
)
{
	.reg .pred 	%p<5>;
	.reg .b32 	%r<12>;
	.reg .b32 	%f<2>;
	.reg .b64 	%rd<9>;
	.reg .b64 	%fd<4>;

	ld.param.u64 	%rd2, [dlag2s_special_param_0];
	ld.param.u64 	%rd3, [dlag2s_special_param_1];
	ld.param.u32 	%r1, [dlag2s_special_param_2];
	ld.param.f64 	%fd2, [dlag2s_special_param_6];
	cvta.to.global.u64 	%rd4, %rd3;
	cvta.to.global.u64 	%rd5, %rd2;
	mov.u32 	%r2, %ctaid.x;
	shl.b32 	%r3, %r2, 6;
	mov.u32 	%r4, %tid.x;
	mov.u32 	%r5, %tid.y;
	shl.b32 	%r6, %r5, 4;
	add.s32 	%r7, %r6, %r4;
	add.s32 	%r8, %r7, %r3;
	setp.lt.s32 	%p1, %r8, %r1;
	add.s32 	%r9, %r1, -1;
	selp.b32 	%r10, %r8, %r9, %p1;
	mul.wide.s32 	%rd6, %r10, 8;
	add.s64 	%rd7, %rd5, %rd6;
	mul.wide.s32 	%rd8, %r10, 4;
	add.s64 	%rd1, %rd4, %rd8;
	neg.f64 	%fd3, %fd2;
	ld.global.f64 	%fd1, [%rd7];
	setp.geu.f64 	%p2, %fd1, %fd3;
	setp.leu.f64 	%p3, %fd1, %fd2;
	and.pred  	%p4, %p2, %p3;
	@%p4 bra 	$L__BB1_2;
	mov.b32 	%r11, 0;
	st.global.u32 	[flag], %r11;
$L__BB1_2:
	cvt.rn.f32.f64 	%f1, %fd1;
	st.global.f32 	[%rd1], %f1;
	ret;

}


// ===== COMPILED SASS (sm_100) =====

	.target	sm_100

	.elftype	@"ET_EXEC"


//--------------------- .note.nv.tkinfo           --------------------------
	.section	.note.nv.tkinfo,"",@"SHT_NOTE"
	.sectionflags	@"SHF_NOTE_NV_TKINFO"
	.tkinfo
        /*0018*/ 	.word	0x00000002
        /*0030*/ 	.string	""
        /*0030*/ 	.string	"ptxas"
        /*0030*/ 	.string	"Cuda compilation tools, release 13.0, V13.0.88"
        /*0030*/ 	.string	"Build cuda_13.0.r13.0/compiler.36424714_0"
        /*0030*/ 	.string	"-arch sm_100 -m 64 "



//--------------------- .note.nv.cuinfo           --------------------------
	.section	.note.nv.cuinfo,"",@"SHT_NOTE"
	.sectionflags	@"SHF_NOTE_NV_CUINFO"
        /*0018*/ 	.short	0x0002
        /*001a*/ 	.short	0x0064
        /*001c*/ 	.short	0x0082
	.zero		2


//--------------------- .nv.info                  --------------------------
	.section	.nv.info,"",@"SHT_CUDA_INFO"
	.align	4


	//----- nvinfo : EIATTR_REGCOUNT
	.align		4
        /*0000*/ 	.byte	0x04, 0x2f
        /*0002*/ 	.short	(.L_2 - .L_1)
	.align		4
.L_1:
        /*0004*/ 	.word	index@(dlag2s_generic)
        /*0008*/ 	.word	0x00000016


	//----- nvinfo : EIATTR_FRAME_SIZE
	.align		4
.L_2:
        /*000c*/ 	.byte	0x04, 0x11
        /*000e*/ 	.short	(.L_4 - .L_3)
	.align		4
.L_3:
        /*0010*/ 	.word	index@(dlag2s_generic)
        /*0014*/ 	.word	0x00000000


	//----- nvinfo : EIATTR_REGCOUNT
	.align		4
.L_4:
        /*0018*/ 	.byte	0x04, 0x2f
        /*001a*/ 	.short	(.L_6 - .L_5)
	.align		4
.L_5:
        /*001c*/ 	.word	index@(dlag2s_special)
        /*0020*/ 	.word	0x0000000e


	//----- nvinfo : EIATTR_FRAME_SIZE
	.align		4
.L_6:
        /*0024*/ 	.byte	0x04, 0x11
        /*0026*/ 	.short	(.L_8 - .L_7)
	.align		4
.L_7:
        /*0028*/ 	.word	index@(dlag2s_special)
        /*002c*/ 	.word	0x00000000


	//----- nvinfo : EIATTR_MIN_STACK_SIZE
	.align		4
.L_8:
        /*0030*/ 	.byte	0x04, 0x12
        /*0032*/ 	.short	(.L_10 - .L_9)
	.align		4
.L_9:
        /*0034*/ 	.word	index@(dlag2s_special)
        /*0038*/ 	.word	0x00000000


	//----- nvinfo : EIATTR_MIN_STACK_SIZE
	.align		4
.L_10:
        /*003c*/ 	.byte	0x04, 0x12
        /*003e*/ 	.short	(.L_12 - .L_11)
	.align		4
.L_11:
        /*0040*/ 	.word	index@(dlag2s_generic)
        /*0044*/ 	.word	0x00000000
.L_12:


//--------------------- .nv.compat                --------------------------
	.section	.nv.compat,"",@"SHT_CUDA_COMPAT_INFO"
	.align	4
        /*0000*/ 	.byte	0x02, 0x09, 0x00, 0x00, 0x02, 0x02, 0x01, 0x00, 0x02, 0x05, 0x05, 0x00, 0x03, 0x07, 0x01, 0x01
        /*0010*/ 	.byte	0x02, 0x03, 0x00, 0x00, 0x02, 0x06, 0x01, 0x00, 0x04, 0x0b, 0x08, 0x00, 0x01, 0x00, 0x00, 0x00
        /*0020*/ 	.byte	0x00, 0x00, 0x00, 0x00


//--------------------- .nv.info.dlag2s_special   --------------------------
	.section	.nv.info.dlag2s_special,"",@"SHT_CUDA_INFO"
	.sectionflags	@""
	.align	4


	//----- nvinfo : EIATTR_CUDA_API_VERSION
	.align		4
        /*0000*/ 	.byte	0x04, 0x37
        /*0002*/ 	.short	(.L_14 - .L_13)
.L_13:
        /*0004*/ 	.word	0x00000082


	//----- nvinfo : EIATTR_KPARAM_INFO
	.align		4
.L_14:
        /*0008*/ 	.byte	0x04, 0x17
        /*000a*/ 	.short	(.L_16 - .L_15)
.L_15:
        /*000c*/ 	.word	0x00000000
        /*0010*/ 	.short	0x0006
        /*0012*/ 	.short	0x0020
        /*0014*/ 	.byte	0x00, 0xf0, 0x21, 0x00


	//----- nvinfo : EIATTR_KPARAM_INFO
	.align		4
.L_16:
        /*0018*/ 	.byte	0x04, 0x17
        /*001a*/ 	.short	(.L_18 - .L_17)
.L_17:
        /*001c*/ 	.word	0x00000000
        /*0020*/ 	.short	0x0005
        /*0022*/ 	.short	0x001c
        /*0024*/ 	.byte	0x00, 0xf0, 0x11, 0x00


	//----- nvinfo : EIATTR_KPARAM_INFO
	.align		4
.L_18:
        /*0028*/ 	.byte	0x04, 0x17
        /*002a*/ 	.short	(.L_20 - .L_19)
.L_19:
        /*002c*/ 	.word	0x00000000
        /*0030*/ 	.short	0x0004
        /*0032*/ 	.short	0x0018
        /*0034*/ 	.byte	0x00, 0xf0, 0x11, 0x00


	//----- nvinfo : EIATTR_KPARAM_INFO
	.align		4
.L_20:
        /*0038*/ 	.byte	0x04, 0x17
        /*003a*/ 	.short	(.L_22 - .L_21)
.L_21:
        /*003c*/ 	.word	0x00000000
        /*0040*/ 	.short	0x0003
        /*0042*/ 	.short	0x0014
        /*0044*/ 	.byte	0x00, 0xf0, 0x11, 0x00


	//----- nvinfo : EIATTR_KPARAM_INFO
	.align		4
.L_22:
        /*0048*/ 	.byte	0x04, 0x17
        /*004a*/ 	.short	(.L_24 - .L_23)
.L_23:
        /*004c*/ 	.word	0x00000000
        /*0050*/ 	.short	0x0002
        /*0052*/ 	.short	0x0010
        /*0054*/ 	.byte	0x00, 0xf0, 0x11, 0x00


	//----- nvinfo : EIATTR_KPARAM_INFO
	.align		4
.L_24:
        /*0058*/ 	.byte	0x04, 0x17
        /*005a*/ 	.short	(.L_26 - .L_25)
.L_25:
        /*005c*/ 	.word	0x00000000
        /*0060*/ 	.short	0x0001
        /*0062*/ 	.short	0x0008
        /*0064*/ 	.byte	0x00, 0xf5, 0x21, 0x00


	//----- nvinfo : EIATTR_KPARAM_INFO
	.align		4
.L_26:
        /*0068*/ 	.byte	0x04, 0x17
        /*006a*/ 	.short	(.L_28 - .L_27)
.L_27:
        /*006c*/ 	.word	0x00000000
        /*0070*/ 	.short	0x0000
        /*0072*/ 	.short	0x0000
        /*0074*/ 	.byte	0x00, 0xf5, 0x21, 0x00


	//----- nvinfo : EIATTR_SPARSE_MMA_MASK
	.align		4
.L_28:
        /*0078*/ 	.byte	0x03, 0x50
        /*007a*/ 	.short	0x0000


	//----- nvinfo : EIATTR_MAXREG_COUNT
	.align		4
        /*007c*/ 	.byte	0x03, 0x1b
        /*007e*/ 	.short	0x00ff


	//----- nvinfo : EIATTR_MERCURY_ISA_VERSION
	.align		4
        /*0080*/ 	.byte	0x03, 0x5f
        /*0082*/ 	.short	0x0101


	//----- nvinfo : EIATTR_VRC_CTA_INIT_COUNT
	.align		4
        /*0084*/ 	.byte	0x02, 0x4a
	.zero		1
	.zero		1


	//----- nvinfo : EIATTR_EXIT_INSTR_OFFSETS
	.align		4
        /*0088*/ 	.byte	0x04, 0x1c
        /*008a*/ 	.short	(.L_30 - .L_29)


	//   ....[0]....
.L_29:
        /*008c*/ 	.word	0x00000160


	//----- nvinfo : EIATTR_CBANK_PARAM_SIZE
	.align		4
.L_30:
        /*0090*/ 	.byte	0x03, 0x19
        /*0092*/ 	.short	0x0028


	//----- nvinfo : EIATTR_PARAM_CBANK
	.align		4
        /*0094*/ 	.byte	0x04, 0x0a
        /*0096*/ 	.short	(.L_32 - .L_31)
	.align		4
.L_31:
        /*0098*/ 	.word	index@(.nv.constant0.dlag2s_special)
        /*009c*/ 	.short	0x0380
        /*009e*/ 	.short	0x0028


	//----- nvinfo : EIATTR_SW_WAR
	.align		4
.L_32:
        /*00a0*/ 	.byte	0x04, 0x36
        /*00a2*/ 	.short	(.L_34 - .L_33)
.L_33:
        /*00a4*/ 	.word	0x00000008
.L_34:


//--------------------- .nv.info.dlag2s_generic   --------------------------
	.section	.nv.info.dlag2s_generic,"",@"SHT_CUDA_INFO"
	.sectionflags	@""
	.align	4


	//----- nvinfo : EIATTR_CUDA_API_VERSION
	.align		4
        /*0000*/ 	.byte	0x04, 0x37
        /*0002*/ 	.short	(.L_36 - .L_35)
.L_35:
        /*0004*/ 	.word	0x00000082


	//----- nvinfo : EIATTR_KPARAM_INFO
	.align		4
.L_36:
        /*0008*/ 	.byte	0x04, 0x17
        /*000a*/ 	.short	(.L_38 - .L_37)
.L_37:
        /*000c*/ 	.word	0x00000000
        /*0010*/ 	.short	0x0006
        /*0012*/ 	.short	0x0020
        /*0014*/ 	.byte	0x00, 0xf0, 0x21, 0x00


	//----- nvinfo : EIATTR_KPARAM_INFO
	.align		4
.L_38:
        /*0018*/ 	.byte	0x04, 0x17
        /*001a*/ 	.short	(.L_40 - .L_39)
.L_39:
        /*001c*/ 	.word	0x00000000
        /*0020*/ 	.short	0x0005
        /*0022*/ 	.short	0x001c
        /*0024*/ 	.byte	0x00, 0xf0, 0x11, 0x00


	//----- nvinfo : EIATTR_KPARAM_INFO
	.align		4
.L_40:
        /*0028*/ 	.byte	0x04, 0x17
        /*002a*/ 	.short	(.L_42 - .L_41)
.L_41:
        /*002c*/ 	.word	0x00000000
        /*0030*/ 	.short	0x0004
        /*0032*/ 	.short	0x0018
        /*0034*/ 	.byte	0x00, 0xf0, 0x11, 0x00


	//----- nvinfo : EIATTR_KPARAM_INFO
	.align		4
.L_42:
        /*0038*/ 	.byte	0x04, 0x17
        /*003a*/ 	.short	(.L_44 - .L_43)
.L_43:
        /*003c*/ 	.word	0x00000000
        /*0040*/ 	.short	0x0003
        /*0042*/ 	.short	0x0014
        /*0044*/ 	.byte	0x00, 0xf0, 0x11, 0x00


	//----- nvinfo : EIATTR_KPARAM_INFO
	.align		4
.L_44:
        /*0048*/ 	.byte	0x04, 0x17
        /*004a*/ 	.short	(.L_46 - .L_45)
.L_45:
        /*004c*/ 	.word	0x00000000
        /*0050*/ 	.short	0x0002
        /*0052*/ 	.short	0x0010
        /*0054*/ 	.byte	0x00, 0xf0, 0x11, 0x00


	//----- nvinfo : EIATTR_KPARAM_INFO
	.align		4
.L_46:
        /*0058*/ 	.byte	0x04, 0x17
        /*005a*/ 	.short	(.L_48 - .L_47)
.L_47:
        /*005c*/ 	.word	0x00000000
        /*0060*/ 	.short	0x0001
        /*0062*/ 	.short	0x0008
        /*0064*/ 	.byte	0x00, 0xf5, 0x21, 0x00


	//----- nvinfo : EIATTR_KPARAM_INFO
	.align		4
.L_48:
        /*0068*/ 	.byte	0x04, 0x17
        /*006a*/ 	.short	(.L_50 - .L_49)
.L_49:
        /*006c*/ 	.word	0x00000000
        /*0070*/ 	.short	0x0000
        /*0072*/ 	.short	0x0000
        /*0074*/ 	.byte	0x00, 0xf5, 0x21, 0x00


	//----- nvinfo : EIATTR_SPARSE_MMA_MASK
	.align		4
.L_50:
        /*0078*/ 	.byte	0x03, 0x50
        /*007a*/ 	.short	0x0000


	//----- nvinfo : EIATTR_MAXREG_COUNT
	.align		4
        /*007c*/ 	.byte	0x03, 0x1b
        /*007e*/ 	.short	0x00ff


	//----- nvinfo : EIATTR_MERCURY_ISA_VERSION
	.align		4
        /*0080*/ 	.byte	0x03, 0x5f
        /*0082*/ 	.short	0x0101


	//----- nvinfo : EIATTR_VRC_CTA_INIT_COUNT
	.align		4
        /*0084*/ 	.byte	0x02, 0x4a
	.zero		1
	.zero		1


	//----- nvinfo : EIATTR_EXIT_INSTR_OFFSETS
	.align		4
        /*0088*/ 	.byte	0x04, 0x1c
        /*008a*/ 	.short	(.L_52 - .L_51)


	//   ....[0]....
.L_51:
        /*008c*/ 	.word	0x00000290


	//----- nvinfo : EIATTR_CRS_STACK_SIZE
	.align		4
.L_52:
        /*0090*/ 	.byte	0x04, 0x1e
        /*0092*/ 	.short	(.L_54 - .L_53)
.L_53:
        /*0094*/ 	.word	0x00000000


	//----- nvinfo : EIATTR_CBANK_PARAM_SIZE
	.align		4
.L_54:
        /*0098*/ 	.byte	0x03, 0x19
        /*009a*/ 	.short	0x0028


	//----- nvinfo : EIATTR_PARAM_CBANK
	.align		4
        /*009c*/ 	.byte	0x04, 0x0a
        /*009e*/ 	.short	(.L_56 - .L_55)
	.align		4
.L_55:
        /*00a0*/ 	.word	index@(.nv.constant0.dlag2s_generic)
        /*00a4*/ 	.short	0x0380
        /*00a6*/ 	.short	0x0028


	//----- nvinfo : EIATTR_SW_WAR
	.align		4
.L_56:
        /*00a8*/ 	.byte	0x04, 0x36
        /*00aa*/ 	.short	(.L_58 - .L_57)
.L_57:
        /*00ac*/ 	.word	0x00000008
.L_58:


//--------------------- .nv.callgraph             --------------------------
	.section	.nv.callgraph,"",@"SHT_CUDA_CALLGRAPH"
	.align	4
	.sectionentsize	8
	.align		4
        /*0000*/ 	.word	0x00000000
	.align		4
        /*0004*/ 	.word	0xffffffff
	.align		4
        /*0008*/ 	.word	0x00000000
	.align		4
        /*000c*/ 	.word	0xfffffffe
	.align		4
        /*0010*/ 	.word	0x00000000
	.align		4
        /*0014*/ 	.word	0xfffffffd
	.align		4
        /*0018*/ 	.word	0x00000000
	.align		4
        /*001c*/ 	.word	0xfffffffc


//--------------------- .nv.constant4             --------------------------
	.section	.nv.constant4,"a",@progbits
	.align	8
	.align		8
.nv.constant4:
        /*0000*/ 	.dword	flag


//--------------------- .text.dlag2s_special      --------------------------
	.section	.text.dlag2s_special,"ax",@progbits
	.align	128
        .global         dlag2s_special
        .type           dlag2s_special,@function
        .size           dlag2s_special,(.L_x_4 - dlag2s_special)
        .other          dlag2s_special,@"STO_CUDA_ENTRY STV_DEFAULT"
dlag2s_special:
.text.dlag2s_special:
[----:B------:R-:W-:Y:S01]  /*0000*/  LDC R1, c[0x0][0x37c] ;  /* 0x0000df00ff017b82 */ /* 0x000fe20000000800 */
[----:B------:R-:W0:Y:S07]  /*0010*/  S2R R0, SR_TID.X ;  /* 0x0000000000007919 */ /* 0x000e2e0000002100 */
[----:B------:R-:W1:Y:S01]  /*0020*/  LDC R4, c[0x0][0x390] ;  /* 0x0000e400ff047b82 */ /* 0x000e620000000800 */
[----:B------:R-:W2:Y:S01]  /*0030*/  LDCU.64 UR4, c[0x0][0x358] ;  /* 0x00006b00ff0477ac */ /* 0x000ea20008000a00 */
[----:B------:R-:W0:Y:S01]  /*0040*/  S2R R3, SR_TID.Y ;  /* 0x0000000000037919 */ /* 0x000e220000002200 */
[----:B------:R-:W3:Y:S01]  /*0050*/  LDCU.64 UR6, c[0x0][0x3a0] ;  /* 0x00007400ff0677ac */ /* 0x000ee20008000a00 */
[----:B------:R-:W4:Y:S01]  /*0060*/  S2R R9, SR_CTAID.X ;  /* 0x0000000000097919 */ /* 0x000f220000002500 */
[----:B0-----:R-:W-:-:S03]  /*0070*/  LEA R0, R3, R0, 0x4 ;  /* 0x0000000003007211 */ /* 0x001fc600078e20ff */
[----:B------:R-:W0:Y:S01]  /*0080*/  LDC.64 R2, c[0x0][0x380] ;  /* 0x0000e000ff027b82 */ /* 0x000e220000000a00 */
[----:B----4-:R-:W-:-:S04]  /*0090*/  LEA R9, R9, R0, 0x6 ;  /* 0x0000000009097211 */ /* 0x010fc800078e30ff */
[----:B-1----:R-:W-:-:S13]  /*00a0*/  ISETP.GE.AND P0, PT, R9, R4, PT ;  /* 0x000000040900720c */ /* 0x002fda0003f06270 */
[----:B------:R-:W-:Y:S02]  /*00b0*/  @P0 IADD3 R9, PT, PT, R4, -0x1, RZ ;  /* 0xffffffff04090810 */ /* 0x000fe40007ffe0ff */
[----:B------:R-:W1:Y:S03]  /*00c0*/  LDC.64 R4, c[0x0][0x388] ;  /* 0x0000e200ff047b82 */ /* 0x000e660000000a00 */
[----:B0-----:R-:W-:-:S06]  /*00d0*/  IMAD.WIDE R2, R9, 0x8, R2 ;  /* 0x0000000809027825 */ /* 0x001fcc00078e0202 */
[----:B--2---:R-:W3:Y:S01]  /*00e0*/  LDG.E.64 R2, desc[UR4][R2.64] ;  /* 0x0000000402027981 */ /* 0x004ee2000c1e1b00 */
[----:B-1----:R-:W-:Y:S01]  /*00f0*/  IMAD.WIDE R4, R9, 0x4, R4 ;  /* 0x0000000409047825 */ /* 0x002fe200078e0204 */
[C---:B---3--:R-:W-:Y:S01]  /*0100*/  DSETP.GT.AND P0, PT, R2.reuse, UR6, PT ;  /* 0x0000000602007e2a */ /* 0x048fe2000bf04000 */
[----:B------:R-:W0:Y:S05]  /*0110*/  F2F.F32.F64 R11, R2 ;  /* 0x00000002000b7310 */ /* 0x000e2a0000301000 */
[----:B------:R-:W-:-:S14]  /*0120*/  DSETP.GEU.AND P0, PT, R2, -UR6, !P0 ;  /* 0x8000000602007e2a */ /* 0x000fdc000c70e000 */
[----:B------:R-:W1:Y:S02]  /*0130*/  @!P0 LDC.64 R6, c[0x4][RZ] ;  /* 0x01000000ff068b82 */ /* 0x000e640000000a00 */
[----:B-1----:R-:W-:Y:S04]  /*0140*/  @!P0 STG.E desc[UR4][R6.64], RZ ;  /* 0x000000ff06008986 */ /* 0x002fe8000c101904 */
[----:B0-----:R-:W-:Y:S01]  /*0150*/  STG.E desc[UR4][R4.64], R11 ;  /* 0x0000000b04007986 */ /* 0x001fe2000c101904 */
[----:B------:R-:W-:Y:S05]  /*0160*/  EXIT ;  /* 0x000000000000794d */ /* 0x000fea0003800000 */
.L_x_0:
[----:B------:R-:W-:-:S00]  /*0170*/  BRA `(.L_x_0) ;  /* 0xfffffffc00fc7947 */ /* 0x000fc0000383ffff */
[----:B------:R-:W-:-:S00]  /*0180*/  NOP ;  /* 0x0000000000007918 */ /* 0x000fc00000000000 */
[----:B------:R-:W-:-:S00]  /*0190*/  NOP ;  /* 0x0000000000007918 */ /* 0x000fc00000000000 */
[----:B------:R-:W-:-:S00]  /*01a0*/  NOP ;  /* 0x0000000000007918 */ /* 0x000fc00000000000 */
[----:B------:R-:W-:-:S00]  /*01b0*/  NOP ;  /* 0x0000000000007918 */ /* 0x000fc00000000000 */
[----:B------:R-:W-:-:S00]  /*01c0*/  NOP ;  /* 0x0000000000007918 */ /* 0x000fc00000000000 */
[----:B------:R-:W-:-:S00]  /*01d0*/  NOP ;  /* 0x0000000000007918 */ /* 0x000fc00000000000 */
[----:B------:R-:W-:-:S00]  /*01e0*/  NOP ;  /* 0x0000000000007918 */ /* 0x000fc00000000000 */
[----:B------:R-:W-:-:S00]  /*01f0*/  NOP ;  /* 0x0000000000007918 */ /* 0x000fc00000000000 */
.L_x_4:


//--------------------- .text.dlag2s_generic      --------------------------
	.section	.text.dlag2s_generic,"ax",@progbits
	.align	128
        .global         dlag2s_generic
        .type           dlag2s_generic,@function
        .size           dlag2s_generic,(.L_x_5 - dlag2s_generic)
        .other          dlag2s_generic,@"STO_CUDA_ENTRY STV_DEFAULT"
dlag2s_generic:
.text.dlag2s_generic:
[----:B------:R-:W-:Y:S01]  /*0000*/  LDC R1, c[0x0][0x37c] ;  /* 0x0000df00ff017b82 */ /* 0x000fe20000000800 */
[----:B------:R-:W0:Y:S07]  /*0010*/  S2R R0, SR_TID.X ;  /* 0x0000000000007919 */ /* 0x000e2e0000002100 */
[----:B------:R-:W1:Y:S01]  /*0020*/  LDC.64 R10, c[0x0][0x390] ;  /* 0x0000e400ff0a7b82 */ /* 0x000e620000000a00 */
[----:B------:R-:W2:Y:S01]  /*0030*/  LDCU.64 UR4, c[0x0][0x358] ;  /* 0x00006b00ff0477ac */ /* 0x000ea20008000a00 */
[----:B------:R-:W0:Y:S01]  /*0040*/  S2R R5, SR_TID.Y ;  /* 0x0000000000057919 */ /* 0x000e220000002200 */
[----:B------:R-:W3:Y:S01]  /*0050*/  LDCU UR6, c[0x0][0x398] ;  /* 0x00007300ff0677ac */ /* 0x000ee20008000800 */
[----:B------:R-:W4:Y:S04]  /*0060*/  S2R R3, SR_CTAID.X ;  /* 0x0000000000037919 */ /* 0x000f280000002500 */
[----:B------:R-:W3:Y:S08]  /*0070*/  LDC.64 R6, c[0x0][0x388] ;  /* 0x0000e200ff067b82 */ /* 0x000ef00000000a00 */
[----:B------:R-:W2:Y:S08]  /*0080*/  LDC.64 R12, c[0x0][0x3a0] ;  /* 0x0000e800ff0c7b82 */ /* 0x000eb00000000a00 */
[----:B------:R-:W2:Y:S01]  /*0090*/  LDC.64 R18, c[0x0][0x398] ;  /* 0x0000e600ff127b82 */ /* 0x000ea20000000a00 */
[----:B0-----:R-:W-:-:S07]  /*00a0*/  LEA R0, R5, R0, 0x4 ;  /* 0x0000000005007211 */ /* 0x001fce00078e20ff */
[----:B------:R-:W0:Y:S01]  /*00b0*/  LDC.64 R4, c[0x0][0x380] ;  /* 0x0000e000ff047b82 */ /* 0x000e220000000a00 */
[----:B----4-:R-:W-:-:S04]  /*00c0*/  LEA R3, R3, R0, 0x6 ;  /* 0x0000000003037211 */ /* 0x010fc800078e30ff */
[----:B-1----:R-:W-:-:S13]  /*00d0*/  ISETP.GE.AND P0, PT, R3, R10, PT ;  /* 0x0000000a0300720c */ /* 0x002fda0003f06270 */
[----:B------:R-:W-:-:S05]  /*00e0*/  @P0 IADD3 R3, PT, PT, R10, -0x1, RZ ;  /* 0xffffffff0a030810 */ /* 0x000fca0007ffe0ff */
[----:B0-----:R-:W-:-:S05]  /*00f0*/  IMAD.WIDE R4, R3, 0x8, R4 ;  /* 0x0000000803047825 */ /* 0x001fca00078e0204 */
[----:B--2---:R0:W5:Y:S01]  /*0100*/  LDG.E.64 R8, desc[UR4][R4.64] ;  /* 0x0000000404087981 */ /* 0x004162000c1e1b00 */
[----:B---3--:R-:W-:Y:S01]  /*0110*/  IMAD R11, R11, UR6, RZ ;  /* 0x000000060b0b7c24 */ /* 0x008fe2000f8e02ff */
[----:B------:R-:W-:Y:S01]  /*0120*/  BSSY.RECONVERGENT B0, `(.L_x_1) ;  /* 0x0000010000007945 */ /* 0x000fe20003800200 */
[----:B------:R-:W-:-:S04]  /*0130*/  IMAD.WIDE R6, R3, 0x4, R6 ;  /* 0x0000000403067825 */ /* 0x000fc800078e0206 */
[----:B------:R-:W-:-:S07]  /*0140*/  IMAD.WIDE R2, R11, 0x8, R4 ;  /* 0x000000080b027825 */ /* 0x000fce00078e0204 */
.L_x_2:
[----:B-----5:R-:W-:Y:S01]  /*0150*/  DSETP.GT.AND P0, PT, R8, R12, PT ;  /* 0x0000000c0800722a */ /* 0x020fe20003f04000 */
[----:B------:R-:W1:Y:S01]  /*0160*/  F2F.F32.F64 R15, R8 ;  /* 0x00000008000f7310 */ /* 0x000e620000301000 */
[----:B0-----:R-:W-:-:S04]  /*0170*/  IMAD.WIDE R4, R18, 0x8, R4 ;  /* 0x0000000812047825 */ /* 0x001fc800078e0204 */
[----:B------:R-:W-:-:S14]  /*0180*/  DSETP.GEU.AND P0, PT, R8, -R12, !P0 ;  /* 0x8000000c0800722a */ /* 0x000fdc000470e000 */
[----:B------:R-:W0:Y:S01]  /*0190*/  @!P0 LDC.64 R10, c[0x4][RZ] ;  /* 0x01000000ff0a8b82 */ /* 0x000e220000000a00 */
[----:B------:R-:W-:-:S05]  /*01a0*/  @!P0 MOV R17, 0x1 ;  /* 0x0000000100118802 */ /* 0x000fca0000000f00 */
[----:B0-----:R-:W-:Y:S04]  /*01b0*/  @!P0 STG.E desc[UR4][R10.64], R17 ;  /* 0x000000110a008986 */ /* 0x001fe8000c101904 */
[----:B-1----:R0:W-:Y:S04]  /*01c0*/  STG.E desc[UR4][R6.64], R15 ;  /* 0x0000000f06007986 */ /* 0x0021e8000c101904 */
[----:B------:R1:W5:Y:S01]  /*01d0*/  LDG.E.64 R8, desc[UR4][R4.64] ;  /* 0x0000000404087981 */ /* 0x000362000c1e1b00 */
[----:B------:R-:W-:-:S04]  /*01e0*/  ISETP.GE.U32.AND P0, PT, R4, R2, PT ;  /* 0x000000020400720c */ /* 0x000fc80003f06070 */
[----:B------:R-:W-:Y:S01]  /*01f0*/  ISETP.GE.U32.AND.EX P0, PT, R5, R3, PT, P0 ;  /* 0x000000030500720c */ /* 0x000fe20003f06100 */
[----:B0-----:R-:W-:-:S12]  /*0200*/  IMAD.WIDE R6, R19, 0x4, R6 ;  /* 0x0000000413067825 */ /* 0x001fd800078e0206 */
[----:B-1----:R-:W-:Y:S05]  /*0210*/  @!P0 BRA `(.L_x_2) ;  /* 0xfffffffc00cc8947 */ /* 0x002fea000383ffff */
[----:B------:R-:W-:Y:S05]  /*0220*/  BSYNC.RECONVERGENT B0 ;  /* 0x0000000000007941 */ /* 0x000fea0003800200 */
.L_x_1:
[----:B-----5:R-:W-:-:S06]  /*0230*/  DSETP.GT.AND P0, PT, R8, R12, PT ;  /* 0x0000000c0800722a */ /* 0x020fcc0003f04000 */
[----:B------:R-:W-:Y:S01]  /*0240*/  DSETP.GEU.AND P0, PT, R8, -R12, !P0 ;  /* 0x8000000c0800722a */ /* 0x000fe2000470e000 */
[----:B------:R-:W0:-:S13]  /*0250*/  F2F.F32.F64 R9, R8 ;  /* 0x0000000800097310 */ /* 0x000e1a0000301000 */
[----:B------:R-:W1:Y:S02]  /*0260*/  @!P0 LDC.64 R2, c[0x4][RZ] ;  /* 0x01000000ff028b82 */ /* 0x000e640000000a00 */
[----:B-1----:R-:W-:Y:S04]  /*0270*/  @!P0 STG.E desc[UR4][R2.64], RZ ;  /* 0x000000ff02008986 */ /* 0x002fe8000c101904 */
[----:B0-----:R-:W-:Y:S01]  /*0280*/  STG.E desc[UR4][R6.64], R9 ;  /* 0x0000000906007986 */ /* 0x001fe2000c101904 */
[----:B------:R-:W-:Y:S05]  /*0290*/  EXIT ;  /* 0x000000000000794d */ /* 0x000fea0003800000 */
.L_x_3:
        /* <DEDUP_REMOVED lines=14> */
.L_x_5:


//--------------------- .nv.global.init           --------------------------
	.section	.nv.global.init,"aw",@progbits
	.align	4
.nv.global.init:
	.type		flag,@object
	.size		flag,(.L_0 - flag)
flag:
        /*0000*/ 	.byte	0x01, 0x00, 0x00, 0x00
.L_0:


//--------------------- .nv.shared.reserved.0     --------------------------
	.section	.nv.shared.reserved.0,"aw",@nobits
	.weak		__nv_reservedSMEM_offset_0_alias
	.size		__nv_reservedSMEM_offset_0_alias, 0, 64
	.other		__nv_reservedSMEM_offset_0_alias,@"STO_CUDA_RESERVED_SHARED STV_DEFAULT"
__nv_reservedSMEM_offset_0_alias:
	.zero		0
	.zero		64


//--------------------- .nv.constant0.dlag2s_special --------------------------
	.section	.nv.constant0.dlag2s_special,"a",@progbits
	.sectionflags	@""
	.align	4
.nv.constant0.dlag2s_special:
	.zero		936


//--------------------- .nv.constant0.dlag2s_generic --------------------------
	.section	.nv.constant0.dlag2s_generic,"a",@progbits
	.sectionflags	@""
	.align	4
.nv.constant0.dlag2s_generic:
	.zero		936


//--------------------- SYMBOLS --------------------------

	.type		.nv.reservedSmem.offset0,@object
	.size		.nv.reservedSmem.offset0,0x4
